	.headerflags	@"EF_CUDA_TEXMODE_UNIFIED EF_CUDA_64BIT_ADDRESS EF_CUDA_ACCELERATORS EF_CUDA_SM90 EF_CUDA_VIRTUAL_SM(EF_CUDA_SM90)"
	.elftype	@"ET_EXEC"


//--------------------- .nv.info                  --------------------------
	.section	.nv.info,"",@"SHT_CUDA_INFO"
	.align	4


	//----- nvinfo : EIATTR_REGCOUNT
	.align		4
        /*0000*/ 	.byte	0x04, 0x2f
        /*0002*/ 	.short	(.L_3 - .L_2)
	.align		4
.L_2:
        /*0004*/ 	.word	index@(triton_poi_fused_add_div_mul_sub_0)
        /*0008*/ 	.word	0x00000014


	//----- nvinfo : EIATTR_MIN_STACK_SIZE
	.align		4
.L_3:
        /*000c*/ 	.byte	0x04, 0x12
        /*000e*/ 	.short	(.L_5 - .L_4)
	.align		4
.L_4:
        /*0010*/ 	.word	index@(triton_poi_fused_add_div_mul_sub_0)
        /*0014*/ 	.word	0x00000000


	//----- nvinfo : EIATTR_FRAME_SIZE
	.align		4
.L_5:
        /*0018*/ 	.byte	0x04, 0x11
        /*001a*/ 	.short	(.L_7 - .L_6)
	.align		4
.L_6:
        /*001c*/ 	.word	index@(triton_poi_fused_add_div_mul_sub_0)
        /*0020*/ 	.word	0x00000000


	//----- nvinfo : EIATTR_MIN_STACK_SIZE
	.align		4
.L_7:
        /*0024*/ 	.byte	0x04, 0x12
        /*0026*/ 	.short	(.L_9 - .L_8)
	.align		4
.L_8:
        /*0028*/ 	.word	index@(triton_poi_fused_add_div_mul_sub_0)
        /*002c*/ 	.word	0x00000000
.L_9:


//--------------------- .nv.info.triton_poi_fused_add_div_mul_sub_0 --------------------------
	.section	.nv.info.triton_poi_fused_add_div_mul_sub_0,"",@"SHT_CUDA_INFO"
	.sectionflags	@""
	.align	4


	//----- nvinfo : EIATTR_CUDA_API_VERSION
	.align		4
        /*0000*/ 	.byte	0x04, 0x37
        /*0002*/ 	.short	(.L_11 - .L_10)
.L_10:
        /*0004*/ 	.word	0x0000007c


	//----- nvinfo : EIATTR_KPARAM_INFO
	.align		4
.L_11:
        /*0008*/ 	.byte	0x04, 0x17
        /*000a*/ 	.short	(.L_13 - .L_12)
.L_12:
        /*000c*/ 	.word	0x00000000
        /*0010*/ 	.short	0x0004
        /*0012*/ 	.short	0x0020
        /*0014*/ 	.byte	0x00, 0xf0, 0x11, 0x00


	//----- nvinfo : EIATTR_KPARAM_INFO
	.align		4
.L_13:
        /*0018*/ 	.byte	0x04, 0x17
        /*001a*/ 	.short	(.L_15 - .L_14)
.L_14:
        /*001c*/ 	.word	0x00000000
        /*0020*/ 	.short	0x0003
        /*0022*/ 	.short	0x0018
        /*0024*/ 	.byte	0x00, 0xf4, 0x21, 0x00


	//----- nvinfo : EIATTR_KPARAM_INFO
	.align		4
.L_15:
        /*0028*/ 	.byte	0x04, 0x17
        /*002a*/ 	.short	(.L_17 - .L_16)
.L_16:
        /*002c*/ 	.word	0x00000000
        /*0030*/ 	.short	0x0002
        /*0032*/ 	.short	0x0010
        /*0034*/ 	.byte	0x00, 0xf4, 0x21, 0x00


	//----- nvinfo : EIATTR_KPARAM_INFO
	.align		4
.L_17:
        /*0038*/ 	.byte	0x04, 0x17
        /*003a*/ 	.short	(.L_19 - .L_18)
.L_18:
        /*003c*/ 	.word	0x00000000
        /*0040*/ 	.short	0x0001
        /*0042*/ 	.short	0x0008
        /*0044*/ 	.byte	0x00, 0xf4, 0x21, 0x00


	//----- nvinfo : EIATTR_KPARAM_INFO
	.align		4
.L_19:
        /*0048*/ 	.byte	0x04, 0x17
        /*004a*/ 	.short	(.L_21 - .L_20)
.L_20:
        /*004c*/ 	.word	0x00000000
        /*0050*/ 	.short	0x0000
        /*0052*/ 	.short	0x0000
        /*0054*/ 	.byte	0x00, 0xf4, 0x21, 0x00


	//----- nvinfo : EIATTR_SPARSE_MMA_MASK
	.align		4
.L_21:
        /*0058*/ 	.byte	0x03, 0x50
        /*005a*/ 	.short	0x0000


	//----- nvinfo : EIATTR_MAXREG_COUNT
	.align		4
        /*005c*/ 	.byte	0x03, 0x1b
        /*005e*/ 	.short	0x00ff


	//----- nvinfo : EIATTR_EXIT_INSTR_OFFSETS
	.align		4
        /*0060*/ 	.byte	0x04, 0x1c
        /*0062*/ 	.short	(.L_23 - .L_22)


	//   ....[0]....
.L_22:
        /*0064*/ 	.word	0x00000380


	//   ....[1]....
        /*0068*/ 	.word	0x000003a0


	//----- nvinfo : EIATTR_REQNTID
	.align		4
.L_23:
        /*006c*/ 	.byte	0x04, 0x10
        /*006e*/ 	.short	(.L_25 - .L_24)
.L_24:
        /*0070*/ 	.word	0x00000020
        /*0074*/ 	.word	0x00000001
        /*0078*/ 	.word	0x00000001


	//----- nvinfo : EIATTR_CBANK_PARAM_SIZE
	.align		4
.L_25:
        /*007c*/ 	.byte	0x03, 0x19
        /*007e*/ 	.short	0x0024


	//----- nvinfo : EIATTR_PARAM_CBANK
	.align		4
        /*0080*/ 	.byte	0x04, 0x0a
        /*0082*/ 	.short	(.L_27 - .L_26)
	.align		4
.L_26:
        /*0084*/ 	.word	index@(.nv.constant0.triton_poi_fused_add_div_mul_sub_0)
        /*0088*/ 	.short	0x0210
        /*008a*/ 	.short	0x0024


	//----- nvinfo : EIATTR_SW_WAR
	.align		4
.L_27:
        /*008c*/ 	.byte	0x04, 0x36
        /*008e*/ 	.short	(.L_29 - .L_28)
.L_28:
        /*0090*/ 	.word	0x00000008
.L_29:


//--------------------- .nv.callgraph             --------------------------
	.section	.nv.callgraph,"",@"SHT_CUDA_CALLGRAPH"
	.align	4
	.sectionentsize	8
	.align		4
        /*0000*/ 	.word	0x00000000
	.align		4
        /*0004*/ 	.word	0xffffffff
	.align		4
        /*0008*/ 	.word	0x00000000
	.align		4
        /*000c*/ 	.word	0xfffffffe
	.align		4
        /*0010*/ 	.word	0x00000000
	.align		4
        /*0014*/ 	.word	0xfffffffd
	.align		4
        /*0018*/ 	.word	0x00000000
	.align		4
        /*001c*/ 	.word	0xfffffffc


//--------------------- .nv.constant4             --------------------------
	.section	.nv.constant4,"a",@progbits
	.align	8
	.align		8
.nv.constant4:
        /*0000*/ 	.dword	_$_str
	.align		8
        /*0008*/ 	.dword	_$_str_$_2


//--------------------- .text.triton_poi_fused_add_div_mul_sub_0 --------------------------
	.section	.text.triton_poi_fused_add_div_mul_sub_0,"ax",@progbits
	.align	128
        .global         triton_poi_fused_add_div_mul_sub_0
        .type           triton_poi_fused_add_div_mul_sub_0,@function
        .size           triton_poi_fused_add_div_mul_sub_0,(.L_x_1 - triton_poi_fused_add_div_mul_sub_0)
        .other          triton_poi_fused_add_div_mul_sub_0,@"STO_CUDA_ENTRY STV_DEFAULT"
triton_poi_fused_add_div_mul_sub_0:
.text.triton_poi_fused_add_div_mul_sub_0:
[----:B------:R-:W0:Y:S02]  /*0000*/  LDC R1, c[0x0][0x28] ;  /* 0x00000a00ff017b82 */ /* 0x000e240000000800 */
[----:B------:R-:W1:Y:S01]  /*0010*/  S2R R17, SR_TID.X ;  /* 0x0000000000117919 */ /* 0x000e620000002100 */
[----:B------:R-:W2:Y:S01]  /*0020*/  LDC.64 R2, c[0x0][0x210] ;  /* 0x00008400ff027b82 */ /* 0x000ea20000000a00 */
[----:B------:R-:W-:Y:S01]  /*0030*/  HFMA2.MMA R12, -RZ, RZ, 0, 0 ;  /* 0x00000000ff0c7435 */ /* 0x000fe200000001ff */
[----:B------:R-:W-:Y:S01]  /*0040*/  CS2R R14, SRZ ;  /* 0x00000000000e7805 */ /* 0x000fe2000001ff00 */
[----:B------:R-:W3:Y:S01]  /*0050*/  S2R R11, SR_CTAID.X ;  /* 0x00000000000b7919 */ /* 0x000ee20000002500 */
[----:B------:R-:W-:Y:S01]  /*0060*/  ULDC.64 UR4, c[0x0][0x208] ;  /* 0x0000820000047ab9 */ /* 0x000fe20000000a00 */
[----:B------:R-:W-:-:S03]  /*0070*/  MOV R16, RZ ;  /* 0x000000ff00107202 */ /* 0x000fc60000000f00 */
[----:B------:R-:W4:Y:S08]  /*0080*/  LDC.64 R6, c[0x0][0x218] ;  /* 0x00008600ff067b82 */ /* 0x000f300000000a00 */
[----:B------:R-:W5:Y:S01]  /*0090*/  LDC.64 R8, c[0x0][0x220] ;  /* 0x00008800ff087b82 */ /* 0x000f620000000a00 */
[----:B-1----:R-:W-:-:S04]  /*00a0*/  LOP3.LUT R0, R17, 0xf, RZ, 0xc0, !PT ;  /* 0x0000000f11007812 */ /* 0x002fc800078ec0ff */
[----:B---3--:R-:W-:-:S04]  /*00b0*/  LEA R11, R11, R0, 0x4 ;  /* 0x000000000b0b7211 */ /* 0x008fc800078e20ff */
[----:B------:R-:W-:Y:S02]  /*00c0*/  SHF.R.S32.HI R0, RZ, 0x1f, R11 ;  /* 0x0000001fff007819 */ /* 0x000fe4000001140b */
[----:B------:R-:W-:Y:S02]  /*00d0*/  ISETP.GE.AND P0, PT, R11, 0x10, PT ;  /* 0x000000100b00780c */ /* 0x000fe40003f06270 */
[----:B------:R-:W-:-:S04]  /*00e0*/  LEA.HI R0, R0, R11, RZ, 0x2 ;  /* 0x0000000b00007211 */ /* 0x000fc800078f10ff */
[----:B------:R-:W-:-:S05]  /*00f0*/  LOP3.LUT R0, R0, 0xfffffffc, RZ, 0xc0, !PT ;  /* 0xfffffffc00007812 */ /* 0x000fca00078ec0ff */
[----:B--2---:R-:W-:-:S05]  /*0100*/  IMAD.WIDE R4, R0, 0x4, R2 ;  /* 0x0000000400047825 */ /* 0x004fca00078e0202 */
[----:B------:R-:W2:Y:S04]  /*0110*/  @!P0 LDG.E.EL R12, desc[UR4][R4.64] ;  /* 0x00000004040c8981 */ /* 0x000ea8000c2e1900 */
[----:B------:R-:W2:Y:S04]  /*0120*/  @!P0 LDG.E.EL R15, desc[UR4][R4.64+0x4] ;  /* 0x00000404040f8981 */ /* 0x000ea8000c2e1900 */
[----:B------:R-:W3:Y:S04]  /*0130*/  @!P0 LDG.E.EL R14, desc[UR4][R4.64+0x8] ;  /* 0x00000804040e8981 */ /* 0x000ee8000c2e1900 */
[----:B------:R-:W3:Y:S01]  /*0140*/  @!P0 LDG.E.EL R16, desc[UR4][R4.64+0xc] ;  /* 0x00000c0404108981 */ /* 0x000ee2000c2e1900 */
[----:B------:R-:W-:Y:S01]  /*0150*/  HFMA2.MMA R10, -RZ, RZ, 0, 0 ;  /* 0x00000000ff0a7435 */ /* 0x000fe200000001ff */
[----:B------:R-:W-:Y:S01]  /*0160*/  IMAD.WIDE R2, R11, 0x4, R2 ;  /* 0x000000040b027825 */ /* 0x000fe200078e0202 */
[----:B------:R-:W-:-:S05]  /*0170*/  IADD3 R13, R11, -R0, RZ ;  /* 0x800000000b0d7210 */ /* 0x000fca0007ffe0ff */
[----:B----4-:R-:W-:-:S03]  /*0180*/  IMAD.WIDE R6, R13, 0x4, R6 ;  /* 0x000000040d067825 */ /* 0x010fc600078e0206 */
[----:B------:R1:W4:Y:S01]  /*0190*/  @!P0 LDG.E R10, desc[UR4][R2.64] ;  /* 0x00000004020a8981 */ /* 0x000322000c1e1900 */
[----:B-----5:R-:W-:Y:S01]  /*01a0*/  IMAD.WIDE R8, R13, 0x4, R8 ;  /* 0x000000040d087825 */ /* 0x020fe200078e0208 */
[----:B------:R-:W-:Y:S01]  /*01b0*/  HFMA2.MMA R13, -RZ, RZ, 0, 0 ;  /* 0x00000000ff0d7435 */ /* 0x000fe200000001ff */
[----:B------:R-:W-:-:S06]  /*01c0*/  MOV R0, RZ ;  /* 0x000000ff00007202 */ /* 0x000fcc0000000f00 */
[----:B------:R5:W5:Y:S01]  /*01d0*/  @!P0 LDG.E.EL R0, desc[UR4][R6.64] ;  /* 0x0000000406008981 */ /* 0x000b62000c2e1900 */
[----:B-1----:R-:W1:Y:S03]  /*01e0*/  LDC.64 R2, c[0x0][0x228] ;  /* 0x00008a00ff027b82 */ /* 0x002e660000000a00 */
[----:B------:R-:W5:Y:S01]  /*01f0*/  @!P0 LDG.E.EL R13, desc[UR4][R8.64] ;  /* 0x00000004080d8981 */ /* 0x000f62000c2e1900 */
[----:B------:R-:W-:-:S04]  /*0200*/  LOP3.LUT P0, RZ, R17, 0x10, RZ, 0xc0, !PT ;  /* 0x0000001011ff7812 */ /* 0x000fc8000780c0ff */
[C---:B------:R-:W-:Y:S01]  /*0210*/  ISETP.LT.AND P0, PT, R11.reuse, 0x10, !P0 ;  /* 0x000000100b00780c */ /* 0x040fe20004701270 */
[----:B-1----:R-:W-:-:S04]  /*0220*/  IMAD.WIDE R2, R11, 0x4, R2 ;  /* 0x000000040b027825 */ /* 0x002fc800078e0202 */
[----:B--2---:R-:W-:-:S04]  /*0230*/  FADD R5, R15, R12 ;  /* 0x0000000c0f057221 */ /* 0x004fc80000000000 */
[----:B---3--:R-:W-:-:S04]  /*0240*/  FADD R5, R5, R14 ;  /* 0x0000000e05057221 */ /* 0x008fc80000000000 */
[----:B------:R-:W-:-:S04]  /*0250*/  FADD R5, R5, R16 ;  /* 0x0000001005057221 */ /* 0x000fc80000000000 */
[C---:B------:R-:W-:Y:S01]  /*0260*/  FFMA R15, R5.reuse, -0.25, R15 ;  /* 0xbe800000050f7823 */ /* 0x040fe2000000000f */
[C---:B------:R-:W-:Y:S01]  /*0270*/  FFMA R12, R5.reuse, -0.25, R12 ;  /* 0xbe800000050c7823 */ /* 0x040fe2000000000c */
[C---:B------:R-:W-:Y:S01]  /*0280*/  FFMA R14, R5.reuse, -0.25, R14 ;  /* 0xbe800000050e7823 */ /* 0x040fe2000000000e */
[----:B------:R-:W-:Y:S01]  /*0290*/  FFMA R16, R5, -0.25, R16 ;  /* 0xbe80000005107823 */ /* 0x000fe20000000010 */
[----:B------:R-:W-:Y:S01]  /*02a0*/  FMUL R15, R15, R15 ;  /* 0x0000000f0f0f7220 */ /* 0x000fe20000400000 */
[----:B----4-:R-:W-:-:S03]  /*02b0*/  FFMA R5, R5, -0.25, R10 ;  /* 0xbe80000005057823 */ /* 0x010fc6000000000a */
[----:B------:R-:W-:-:S04]  /*02c0*/  FFMA R15, R12, R12, R15 ;  /* 0x0000000c0c0f7223 */ /* 0x000fc8000000000f */
[----:B------:R-:W-:-:S04]  /*02d0*/  FFMA R15, R14, R14, R15 ;  /* 0x0000000e0e0f7223 */ /* 0x000fc8000000000f */
[----:B------:R-:W-:-:S04]  /*02e0*/  FFMA R15, R16, R16, R15 ;  /* 0x00000010100f7223 */ /* 0x000fc8000000000f */
[----:B------:R-:W-:-:S06]  /*02f0*/  FMUL R15, R15, 0.3333333432674407959 ;  /* 0x3eaaaaab0f0f7820 */ /* 0x000fcc0000400000 */
[----:B------:R-:W1:Y:S02]  /*0300*/  MUFU.SQRT R15, R15 ;  /* 0x0000000f000f7308 */ /* 0x000e640000002000 */
[----:B-1----:R-:W-:-:S05]  /*0310*/  FADD R4, R15, 0.0010000000474974513054 ;  /* 0x3a83126f0f047421 */ /* 0x002fca0000000000 */
[----:B------:R-:W-:-:S13]  /*0320*/  FSETP.GT.AND P1, PT, R4, 8.50705917302346158658e+37, PT ;  /* 0x7e8000000400780b */ /* 0x000fda0003f24000 */
[----:B------:R-:W-:Y:S01]  /*0330*/  @P1 FMUL R4, R4, 0.25 ;  /* 0x3e80000004041820 */ /* 0x000fe20000400000 */
[----:B------:R-:W-:-:S05]  /*0340*/  @P1 FMUL R5, R5, 0.25 ;  /* 0x3e80000005051820 */ /* 0x000fca0000400000 */
[----:B------:R-:W5:Y:S02]  /*0350*/  MUFU.RCP R4, R4 ;  /* 0x0000000400047308 */ /* 0x000f640000001000 */
[----:B-----5:R-:W-:-:S04]  /*0360*/  FMUL R6, R4, R5 ;  /* 0x0000000504067220 */ /* 0x020fc80000400000 */
[----:B------:R-:W-:Y:S01]  /*0370*/  FFMA R13, R6, R0, R13 ;  /* 0x00000000060d7223 */ /* 0x000fe2000000000d */
[----:B------:R-:W-:Y:S06]  /*0380*/  @!P0 EXIT ;  /* 0x000000000000894d */ /* 0x000fec0003800000 */
[----:B------:R-:W-:Y:S01]  /*0390*/  STG.E desc[UR4][R2.64], R13 ;  /* 0x0000000d02007986 */ /* 0x000fe2000c101904 */
[----:B------:R-:W-:Y:S05]  /*03a0*/  EXIT ;  /* 0x000000000000794d */ /* 0x000fea0003800000 */
.L_x_0:
[----:B------:R-:W-:-:S00]  /*03b0*/  BRA `(.L_x_0) ;  /* 0xfffffffc00fc7947 */ /* 0x000fc0000383ffff */
[----:B------:R-:W-:-:S00]  /*03c0*/  NOP ;  /* 0x0000000000007918 */ /* 0x000fc00000000000 */
        /* <DEDUP_REMOVED lines=11> */
.L_x_1:


//--------------------- .nv.global.init           --------------------------
	.section	.nv.global.init,"aw",@progbits
.nv.global.init:
	.type		_$_str,@object
	.size		_$_str,(_$_str_$_2 - _$_str)
_$_str:
        /*0000*/ 	.byte	0x5f, 0x5f, 0x43, 0x55, 0x44, 0x41, 0x5f, 0x46, 0x54, 0x5a, 0x00
	.type		_$_str_$_2,@object
	.size		_$_str_$_2,(.L_1 - _$_str_$_2)
_$_str_$_2:
        /*000b*/ 	.byte	0x5f, 0x5f, 0x43, 0x55, 0x44, 0x41, 0x5f, 0x50, 0x52, 0x45, 0x43, 0x5f, 0x53, 0x51, 0x52, 0x54
        /*001b*/ 	.byte	0x00
.L_1:


//--------------------- .nv.constant0.triton_poi_fused_add_div_mul_sub_0 --------------------------
	.section	.nv.constant0.triton_poi_fused_add_div_mul_sub_0,"a",@progbits
	.sectionflags	@""
	.align	4
.nv.constant0.triton_poi_fused_add_div_mul_sub_0:
	.zero		564
